	.headerflags	@"EF_CUDA_TEXMODE_UNIFIED EF_CUDA_64BIT_ADDRESS EF_CUDA_ACCELERATORS EF_CUDA_SM90 EF_CUDA_VIRTUAL_SM(EF_CUDA_SM90)"
	.elftype	@"ET_EXEC"


//--------------------- .nv.info                  --------------------------
	.section	.nv.info,"",@"SHT_CUDA_INFO"
	.align	4


	//----- nvinfo : EIATTR_REGCOUNT
	.align		4
        /*0000*/ 	.byte	0x04, 0x2f
        /*0002*/ 	.short	(.L_3 - .L_2)
	.align		4
.L_2:
        /*0004*/ 	.word	index@(triton_poi_fused__native_batch_norm_legit_no_training_add_relu_43)
        /*0008*/ 	.word	0x00000014


	//----- nvinfo : EIATTR_MIN_STACK_SIZE
	.align		4
.L_3:
        /*000c*/ 	.byte	0x04, 0x12
        /*000e*/ 	.short	(.L_5 - .L_4)
	.align		4
.L_4:
        /*0010*/ 	.word	index@(triton_poi_fused__native_batch_norm_legit_no_training_add_relu_43)
        /*0014*/ 	.word	0x00000000


	//----- nvinfo : EIATTR_FRAME_SIZE
	.align		4
.L_5:
        /*0018*/ 	.byte	0x04, 0x11
        /*001a*/ 	.short	(.L_7 - .L_6)
	.align		4
.L_6:
        /*001c*/ 	.word	index@(triton_poi_fused__native_batch_norm_legit_no_training_add_relu_43)
        /*0020*/ 	.word	0x00000000


	//----- nvinfo : EIATTR_MIN_STACK_SIZE
	.align		4
.L_7:
        /*0024*/ 	.byte	0x04, 0x12
        /*0026*/ 	.short	(.L_9 - .L_8)
	.align		4
.L_8:
        /*0028*/ 	.word	index@(triton_poi_fused__native_batch_norm_legit_no_training_add_relu_43)
        /*002c*/ 	.word	0x00000000
.L_9:


//--------------------- .nv.info.triton_poi_fused__native_batch_norm_legit_no_training_add_relu_43 --------------------------
	.section	.nv.info.triton_poi_fused__native_batch_norm_legit_no_training_add_relu_43,"",@"SHT_CUDA_INFO"
	.sectionflags	@""
	.align	4


	//----- nvinfo : EIATTR_CUDA_API_VERSION
	.align		4
        /*0000*/ 	.byte	0x04, 0x37
        /*0002*/ 	.short	(.L_11 - .L_10)
.L_10:
        /*0004*/ 	.word	0x0000007c


	//----- nvinfo : EIATTR_KPARAM_INFO
	.align		4
.L_11:
        /*0008*/ 	.byte	0x04, 0x17
        /*000a*/ 	.short	(.L_13 - .L_12)
.L_12:
        /*000c*/ 	.word	0x00000000
        /*0010*/ 	.short	0x0007
        /*0012*/ 	.short	0x0038
        /*0014*/ 	.byte	0x00, 0xf0, 0x11, 0x00


	//----- nvinfo : EIATTR_KPARAM_INFO
	.align		4
.L_13:
        /*0018*/ 	.byte	0x04, 0x17
        /*001a*/ 	.short	(.L_15 - .L_14)
.L_14:
        /*001c*/ 	.word	0x00000000
        /*0020*/ 	.short	0x0006
        /*0022*/ 	.short	0x0030
        /*0024*/ 	.byte	0x00, 0xf4, 0x21, 0x00


	//----- nvinfo : EIATTR_KPARAM_INFO
	.align		4
.L_15:
        /*0028*/ 	.byte	0x04, 0x17
        /*002a*/ 	.short	(.L_17 - .L_16)
.L_16:
        /*002c*/ 	.word	0x00000000
        /*0030*/ 	.short	0x0005
        /*0032*/ 	.short	0x0028
        /*0034*/ 	.byte	0x00, 0xf4, 0x21, 0x00


	//----- nvinfo : EIATTR_KPARAM_INFO
	.align		4
.L_17:
        /*0038*/ 	.byte	0x04, 0x17
        /*003a*/ 	.short	(.L_19 - .L_18)
.L_18:
        /*003c*/ 	.word	0x00000000
        /*0040*/ 	.short	0x0004
        /*0042*/ 	.short	0x0020
        /*0044*/ 	.byte	0x00, 0xf4, 0x21, 0x00


	//----- nvinfo : EIATTR_KPARAM_INFO
	.align		4
.L_19:
        /*0048*/ 	.byte	0x04, 0x17
        /*004a*/ 	.short	(.L_21 - .L_20)
.L_20:
        /*004c*/ 	.word	0x00000000
        /*0050*/ 	.short	0x0003
        /*0052*/ 	.short	0x0018
        /*0054*/ 	.byte	0x00, 0xf4, 0x21, 0x00


	//----- nvinfo : EIATTR_KPARAM_INFO
	.align		4
.L_21:
        /*0058*/ 	.byte	0x04, 0x17
        /*005a*/ 	.short	(.L_23 - .L_22)
.L_22:
        /*005c*/ 	.word	0x00000000
        /*0060*/ 	.short	0x0002
        /*0062*/ 	.short	0x0010
        /*0064*/ 	.byte	0x00, 0xf4, 0x21, 0x00


	//----- nvinfo : EIATTR_KPARAM_INFO
	.align		4
.L_23:
        /*0068*/ 	.byte	0x04, 0x17
        /*006a*/ 	.short	(.L_25 - .L_24)
.L_24:
        /*006c*/ 	.word	0x00000000
        /*0070*/ 	.short	0x0001
        /*0072*/ 	.short	0x0008
        /*0074*/ 	.byte	0x00, 0xf4, 0x21, 0x00


	//----- nvinfo : EIATTR_KPARAM_INFO
	.align		4
.L_25:
        /*0078*/ 	.byte	0x04, 0x17
        /*007a*/ 	.short	(.L_27 - .L_26)
.L_26:
        /*007c*/ 	.word	0x00000000
        /*0080*/ 	.short	0x0000
        /*0082*/ 	.short	0x0000
        /*0084*/ 	.byte	0x00, 0xf4, 0x21, 0x00


	//----- nvinfo : EIATTR_SPARSE_MMA_MASK
	.align		4
.L_27:
        /*0088*/ 	.byte	0x03, 0x50
        /*008a*/ 	.short	0x0000


	//----- nvinfo : EIATTR_MAXREG_COUNT
	.align		4
        /*008c*/ 	.byte	0x03, 0x1b
        /*008e*/ 	.short	0x00ff


	//----- nvinfo : EIATTR_EXIT_INSTR_OFFSETS
	.align		4
        /*0090*/ 	.byte	0x04, 0x1c
        /*0092*/ 	.short	(.L_29 - .L_28)


	//   ....[0]....
.L_28:
        /*0094*/ 	.word	0x00000420


	//----- nvinfo : EIATTR_REQNTID
	.align		4
.L_29:
        /*0098*/ 	.byte	0x04, 0x10
        /*009a*/ 	.short	(.L_31 - .L_30)
.L_30:
        /*009c*/ 	.word	0x00000080
        /*00a0*/ 	.word	0x00000001
        /*00a4*/ 	.word	0x00000001


	//----- nvinfo : EIATTR_CBANK_PARAM_SIZE
	.align		4
.L_31:
        /*00a8*/ 	.byte	0x03, 0x19
        /*00aa*/ 	.short	0x003c


	//----- nvinfo : EIATTR_PARAM_CBANK
	.align		4
        /*00ac*/ 	.byte	0x04, 0x0a
        /*00ae*/ 	.short	(.L_33 - .L_32)
	.align		4
.L_32:
        /*00b0*/ 	.word	index@(.nv.constant0.triton_poi_fused__native_batch_norm_legit_no_training_add_relu_43)
        /*00b4*/ 	.short	0x0210
        /*00b6*/ 	.short	0x003c


	//----- nvinfo : EIATTR_SW_WAR
	.align		4
.L_33:
        /*00b8*/ 	.byte	0x04, 0x36
        /*00ba*/ 	.short	(.L_35 - .L_34)
.L_34:
        /*00bc*/ 	.word	0x00000008
.L_35:


//--------------------- .nv.callgraph             --------------------------
	.section	.nv.callgraph,"",@"SHT_CUDA_CALLGRAPH"
	.align	4
	.sectionentsize	8
	.align		4
        /*0000*/ 	.word	0x00000000
	.align		4
        /*0004*/ 	.word	0xffffffff
	.align		4
        /*0008*/ 	.word	0x00000000
	.align		4
        /*000c*/ 	.word	0xfffffffe
	.align		4
        /*0010*/ 	.word	0x00000000
	.align		4
        /*0014*/ 	.word	0xfffffffd
	.align		4
        /*0018*/ 	.word	0x00000000
	.align		4
        /*001c*/ 	.word	0xfffffffc


//--------------------- .nv.constant4             --------------------------
	.section	.nv.constant4,"a",@progbits
	.align	8
	.align		8
.nv.constant4:
        /*0000*/ 	.dword	_$_str
	.align		8
        /*0008*/ 	.dword	_$_str_$_2


//--------------------- .text.triton_poi_fused__native_batch_norm_legit_no_training_add_relu_43 --------------------------
	.section	.text.triton_poi_fused__native_batch_norm_legit_no_training_add_relu_43,"ax",@progbits
	.align	128
        .global         triton_poi_fused__native_batch_norm_legit_no_training_add_relu_43
        .type           triton_poi_fused__native_batch_norm_legit_no_training_add_relu_43,@function
        .size           triton_poi_fused__native_batch_norm_legit_no_training_add_relu_43,(.L_x_1 - triton_poi_fused__native_batch_norm_legit_no_training_add_relu_43)
        .other          triton_poi_fused__native_batch_norm_legit_no_training_add_relu_43,@"STO_CUDA_ENTRY STV_DEFAULT"
triton_poi_fused__native_batch_norm_legit_no_training_add_relu_43:
.text.triton_poi_fused__native_batch_norm_legit_no_training_add_relu_43:
[----:B------:R-:W-:Y:S01]  /*0000*/  LDC R1, c[0x0][0x28] ;  /* 0x00000a00ff017b82 */ /* 0x000fe20000000800 */
[----:B------:R-:W1:Y:S07]  /*0010*/  S2R R0, SR_TID.X ;  /* 0x0000000000007919 */ /* 0x000e6e0000002100 */
[----:B------:R-:W2:Y:S01]  /*0020*/  LDC.64 R2, c[0x0][0x220] ;  /* 0x00008800ff027b82 */ /* 0x000ea20000000a00 */
[----:B------:R-:W-:Y:S01]  /*0030*/  ULDC.64 UR4, c[0x0][0x208] ;  /* 0x0000820000047ab9 */ /* 0x000fe20000000a00 */
[----:B------:R-:W3:Y:S06]  /*0040*/  S2R R7, SR_CTAID.X ;  /* 0x0000000000077919 */ /* 0x000eec0000002500 */
[----:B------:R-:W4:Y:S08]  /*0050*/  LDC.64 R8, c[0x0][0x228] ;  /* 0x00008a00ff087b82 */ /* 0x000f300000000a00 */
[----:B------:R-:W5:Y:S08]  /*0060*/  LDC.64 R10, c[0x0][0x230] ;  /* 0x00008c00ff0a7b82 */ /* 0x000f700000000a00 */
[----:B------:R-:W4:Y:S01]  /*0070*/  LDC.64 R12, c[0x0][0x238] ;  /* 0x00008e00ff0c7b82 */ /* 0x000f220000000a00 */
[----:B-1----:R-:W-:-:S02]  /*0080*/  SHF.L.U32 R0, R0, 0x1, RZ ;  /* 0x0000000100007819 */ /* 0x002fc400000006ff */
[----:B---3--:R-:W-:Y:S02]  /*0090*/  SHF.R.S32.HI R5, RZ, 0x17, R7 ;  /* 0x00000017ff057819 */ /* 0x008fe40000011407 */
[----:B------:R-:W-:Y:S02]  /*00a0*/  LOP3.LUT R0, R0, 0xfe, RZ, 0xc0, !PT ;  /* 0x000000fe00007812 */ /* 0x000fe400078ec0ff */
[----:B------:R-:W-:Y:S02]  /*00b0*/  SGXT R5, R5, 0x1 ;  /* 0x000000010505781a */ /* 0x000fe40000000200 */
[----:B------:R-:W-:Y:S02]  /*00c0*/  LEA R0, R7, R0, 0x8 ;  /* 0x0000000007007211 */ /* 0x000fe400078e40ff */
[----:B------:R-:W1:Y:S02]  /*00d0*/  LDC.64 R6, c[0x0][0x218] ;  /* 0x00008600ff067b82 */ /* 0x000e640000000a00 */
[----:B------:R-:W-:-:S04]  /*00e0*/  LEA.HI R5, R5, R0, RZ, 0xb ;  /* 0x0000000005057211 */ /* 0x000fc800078f58ff */
[----:B------:R-:W-:-:S04]  /*00f0*/  LOP3.LUT R5, R5, 0xfffff800, RZ, 0xc0, !PT ;  /* 0xfffff80005057812 */ /* 0x000fc800078ec0ff */
[----:B------:R-:W-:Y:S02]  /*0100*/  IADD3 R15, R0, -R5, RZ ;  /* 0x80000005000f7210 */ /* 0x000fe40007ffe0ff */
[----:B------:R-:W3:Y:S03]  /*0110*/  LDC.64 R4, c[0x0][0x210] ;  /* 0x00008400ff047b82 */ /* 0x000ee60000000a00 */
[----:B--2---:R-:W-:-:S06]  /*0120*/  IMAD.WIDE R2, R15, 0x4, R2 ;  /* 0x000000040f027825 */ /* 0x004fcc00078e0202 */
[----:B------:R-:W2:Y:S01]  /*0130*/  LDG.E.EL.64 R2, desc[UR4][R2.64] ;  /* 0x0000000402027981 */ /* 0x000ea2000c2e1b00 */
[----:B-1----:R-:W-:-:S04]  /*0140*/  IMAD.WIDE R6, R15, 0x4, R6 ;  /* 0x000000040f067825 */ /* 0x002fc800078e0206 */
[C---:B----4-:R-:W-:Y:S02]  /*0150*/  IMAD.WIDE R8, R15.reuse, 0x4, R8 ;  /* 0x000000040f087825 */ /* 0x050fe400078e0208 */
[----:B------:R-:W4:Y:S02]  /*0160*/  LDG.E.EL.64 R6, desc[UR4][R6.64] ;  /* 0x0000000406067981 */ /* 0x000f24000c2e1b00 */
[----:B-----5:R-:W-:Y:S02]  /*0170*/  IMAD.WIDE R10, R15, 0x4, R10 ;  /* 0x000000040f0a7825 */ /* 0x020fe400078e020a */
[----:B------:R-:W5:Y:S02]  /*0180*/  LDG.E.EL.64 R8, desc[UR4][R8.64] ;  /* 0x0000000408087981 */ /* 0x000f64000c2e1b00 */
[C---:B---3--:R-:W-:Y:S02]  /*0190*/  IMAD.WIDE R4, R0.reuse, 0x4, R4 ;  /* 0x0000000400047825 */ /* 0x048fe400078e0204 */
[----:B------:R-:W5:Y:S04]  /*01a0*/  LDG.E.EL.64 R10, desc[UR4][R10.64] ;  /* 0x000000040a0a7981 */ /* 0x000f68000c2e1b00 */
[----:B------:R-:W4:Y:S01]  /*01b0*/  LDG.E.64 R4, desc[UR4][R4.64] ;  /* 0x0000000404047981 */ /* 0x000f22000c1e1b00 */
[----:B0-----:R-:W-:-:S06]  /*01c0*/  IMAD.WIDE R12, R0, 0x4, R12 ;  /* 0x00000004000c7825 */ /* 0x001fcc00078e020c */
[----:B------:R-:W3:Y:S01]  /*01d0*/  LDG.E.64 R12, desc[UR4][R12.64] ;  /* 0x000000040c0c7981 */ /* 0x000ee2000c1e1b00 */
[----:B------:R-:W-:Y:S01]  /*01e0*/  HFMA2.MMA R16, -RZ, RZ, 1.625, 0 ;  /* 0x3e800000ff107435 */ /* 0x000fe200000001ff */
[----:B--2---:R-:W-:Y:S01]  /*01f0*/  FADD R2, R2, 9.9999997473787516356e-06 ;  /* 0x3727c5ac02027421 */ /* 0x004fe20000000000 */
[----:B------:R-:W-:-:S03]  /*0200*/  FADD R3, R3, 9.9999997473787516356e-06 ;  /* 0x3727c5ac03037421 */ /* 0x000fc60000000000 */
[----:B------:R-:W0:Y:S08]  /*0210*/  MUFU.SQRT R14, R2 ;  /* 0x00000002000e7308 */ /* 0x000e300000002000 */
[----:B------:R1:W2:Y:S01]  /*0220*/  MUFU.SQRT R15, R3 ;  /* 0x00000003000f7308 */ /* 0x0002a20000002000 */
[C---:B0-----:R-:W-:Y:S02]  /*0230*/  FSETP.GT.AND P0, PT, R14.reuse, 8.50705917302346158658e+37, PT ;  /* 0x7e8000000e00780b */ /* 0x041fe40003f04000 */
[----:B------:R-:W-:Y:S01]  /*0240*/  FSETP.GEU.AND P2, PT, R14, 1.175494350822287508e-38, PT ;  /* 0x008000000e00780b */ /* 0x000fe20003f4e000 */
[----:B-1----:R-:W0:Y:S01]  /*0250*/  LDC.64 R2, c[0x0][0x240] ;  /* 0x00009000ff027b82 */ /* 0x002e220000000a00 */
[----:B--2---:R-:W-:-:S02]  /*0260*/  FSETP.GT.AND P1, PT, R15, 8.50705917302346158658e+37, PT ;  /* 0x7e8000000f00780b */ /* 0x004fc40003f24000 */
[----:B------:R-:W-:-:S07]  /*0270*/  FSETP.GEU.AND P3, PT, R15, 1.175494350822287508e-38, PT ;  /* 0x008000000f00780b */ /* 0x000fce0003f6e000 */
[----:B------:R-:W-:-:S04]  /*0280*/  @P0 FMUL R14, R14, 0.25 ;  /* 0x3e8000000e0e0820 */ /* 0x000fc80000400000 */
[----:B------:R-:W-:Y:S01]  /*0290*/  @!P2 FMUL R14, R14, 16777216 ;  /* 0x4b8000000e0ea820 */ /* 0x000fe20000400000 */
[----:B------:R-:W-:-:S04]  /*02a0*/  @P1 FMUL R15, R15, 0.25 ;  /* 0x3e8000000f0f1820 */ /* 0x000fc80000400000 */
[----:B------:R-:W-:Y:S01]  /*02b0*/  @!P3 FMUL R15, R15, 16777216 ;  /* 0x4b8000000f0fb820 */ /* 0x000fe20000400000 */
[----:B------:R-:W1:Y:S01]  /*02c0*/  MUFU.RCP R14, R14 ;  /* 0x0000000e000e7308 */ /* 0x000e620000001000 */
[----:B------:R-:W-:-:S07]  /*02d0*/  FSEL R17, R16, 1, P0 ;  /* 0x3f80000010117808 */ /* 0x000fce0000000000 */
[----:B------:R-:W2:Y:S01]  /*02e0*/  MUFU.RCP R15, R15 ;  /* 0x0000000f000f7308 */ /* 0x000ea20000001000 */
[----:B------:R-:W-:Y:S01]  /*02f0*/  FSEL R16, R16, 1, P1 ;  /* 0x3f80000010107808 */ /* 0x000fe20000800000 */
[----:B------:R-:W-:Y:S01]  /*0300*/  @!P2 FMUL R17, R17, 16777216 ;  /* 0x4b8000001111a820 */ /* 0x000fe20000400000 */
[----:B----4-:R-:W-:-:S03]  /*0310*/  FADD R4, R4, -R6 ;  /* 0x8000000604047221 */ /* 0x010fc60000000000 */
[----:B------:R-:W-:Y:S01]  /*0320*/  @!P3 FMUL R16, R16, 16777216 ;  /* 0x4b8000001010b820 */ /* 0x000fe20000400000 */
[----:B-1----:R-:W-:Y:S01]  /*0330*/  FMUL R17, R14, R17 ;  /* 0x000000110e117220 */ /* 0x002fe20000400000 */
[----:B------:R-:W-:-:S03]  /*0340*/  FADD R5, R5, -R7 ;  /* 0x8000000705057221 */ /* 0x000fc60000000000 */
[----:B------:R-:W-:Y:S01]  /*0350*/  FMUL R17, R4, R17 ;  /* 0x0000001104117220 */ /* 0x000fe20000400000 */
[----:B--2---:R-:W-:-:S03]  /*0360*/  FMUL R16, R15, R16 ;  /* 0x000000100f107220 */ /* 0x004fc60000400000 */
[----:B-----5:R-:W-:Y:S01]  /*0370*/  FFMA R17, R8, R17, R10 ;  /* 0x0000001108117223 */ /* 0x020fe2000000000a */
[----:B------:R-:W-:-:S04]  /*0380*/  FMUL R16, R5, R16 ;  /* 0x0000001005107220 */ /* 0x000fc80000400000 */
[----:B------:R-:W-:Y:S01]  /*0390*/  FFMA R16, R9, R16, R11 ;  /* 0x0000001009107223 */ /* 0x000fe2000000000b */
[----:B---3--:R-:W-:Y:S01]  /*03a0*/  FSETP.GEU.AND P0, PT, R17, -R12, PT ;  /* 0x8000000c1100720b */ /* 0x008fe20003f0e000 */
[----:B------:R-:W-:Y:S02]  /*03b0*/  FADD R12, R12, R17 ;  /* 0x000000110c0c7221 */ /* 0x000fe40000000000 */
[----:B------:R-:W-:Y:S01]  /*03c0*/  FADD R4, R13, R16 ;  /* 0x000000100d047221 */ /* 0x000fe20000000000 */
[----:B------:R-:W-:Y:S01]  /*03d0*/  FSETP.GEU.AND P1, PT, R16, -R13, PT ;  /* 0x8000000d1000720b */ /* 0x000fe20003f2e000 */
[----:B0-----:R-:W-:Y:S01]  /*03e0*/  IMAD.WIDE R2, R0, 0x4, R2 ;  /* 0x0000000400027825 */ /* 0x001fe200078e0202 */
[----:B------:R-:W-:Y:S02]  /*03f0*/  FSEL R12, R12, RZ, P0 ;  /* 0x000000ff0c0c7208 */ /* 0x000fe40000000000 */
[----:B------:R-:W-:-:S05]  /*0400*/  FSEL R13, R4, RZ, P1 ;  /* 0x000000ff040d7208 */ /* 0x000fca0000800000 */
[----:B------:R-:W-:Y:S01]  /*0410*/  STG.E.64 desc[UR4][R2.64], R12 ;  /* 0x0000000c02007986 */ /* 0x000fe2000c101b04 */
[----:B------:R-:W-:Y:S05]  /*0420*/  EXIT ;  /* 0x000000000000794d */ /* 0x000fea0003800000 */
.L_x_0:
[----:B------:R-:W-:-:S00]  /*0430*/  BRA `(.L_x_0) ;  /* 0xfffffffc00fc7947 */ /* 0x000fc0000383ffff */
[----:B------:R-:W-:-:S00]  /*0440*/  NOP ;  /* 0x0000000000007918 */ /* 0x000fc00000000000 */
        /* <DEDUP_REMOVED lines=11> */
.L_x_1:


//--------------------- .nv.global.init           --------------------------
	.section	.nv.global.init,"aw",@progbits
.nv.global.init:
	.type		_$_str,@object
	.size		_$_str,(_$_str_$_2 - _$_str)
_$_str:
        /*0000*/ 	.byte	0x5f, 0x5f, 0x43, 0x55, 0x44, 0x41, 0x5f, 0x46, 0x54, 0x5a, 0x00
	.type		_$_str_$_2,@object
	.size		_$_str_$_2,(.L_1 - _$_str_$_2)
_$_str_$_2:
        /*000b*/ 	.byte	0x5f, 0x5f, 0x43, 0x55, 0x44, 0x41, 0x5f, 0x50, 0x52, 0x45, 0x43, 0x5f, 0x53, 0x51, 0x52, 0x54
        /*001b*/ 	.byte	0x00
.L_1:


//--------------------- .nv.constant0.triton_poi_fused__native_batch_norm_legit_no_training_add_relu_43 --------------------------
	.section	.nv.constant0.triton_poi_fused__native_batch_norm_legit_no_training_add_relu_43,"a",@progbits
	.sectionflags	@""
	.align	4
.nv.constant0.triton_poi_fused__native_batch_norm_legit_no_training_add_relu_43:
	.zero		588
